//
// Generated by NVIDIA NVVM Compiler
//
// Compiler Build ID: CL-36424714
// Cuda compilation tools, release 13.0, V13.0.88
// Based on NVVM 20.0.0
//

.version 9.0
.target sm_100
.address_size 64

	// .globl	_Z6gpuAddPfS_S_i

.visible .entry _Z6gpuAddPfS_S_i(
	.param .u64 .ptr .align 1 _Z6gpuAddPfS_S_i_param_0,
	.param .u64 .ptr .align 1 _Z6gpuAddPfS_S_i_param_1,
	.param .u64 .ptr .align 1 _Z6gpuAddPfS_S_i_param_2,
	.param .u32 _Z6gpuAddPfS_S_i_param_3
)
{
	.reg .pred 	%p<2>;
	.reg .b32 	%r<6>;
	.reg .b32 	%f<4>;
	.reg .b64 	%rd<11>;

	ld.param.u64 	%rd1, [_Z6gpuAddPfS_S_i_param_0];
	ld.param.u64 	%rd2, [_Z6gpuAddPfS_S_i_param_1];
	ld.param.u64 	%rd3, [_Z6gpuAddPfS_S_i_param_2];
	ld.param.u32 	%r2, [_Z6gpuAddPfS_S_i_param_3];
	mov.u32 	%r3, %tid.x;
	mov.u32 	%r4, %ntid.x;
	mov.u32 	%r5, %ctaid.x;
	mad.lo.s32 	%r1, %r4, %r5, %r3;
	setp.ge.s32 	%p1, %r1, %r2;
	@%p1 bra 	$L__BB0_2;
	cvta.to.global.u64 	%rd4, %rd1;
	cvta.to.global.u64 	%rd5, %rd2;
	cvta.to.global.u64 	%rd6, %rd3;
	mul.wide.s32 	%rd7, %r1, 4;
	add.s64 	%rd8, %rd4, %rd7;
	ld.global.f32 	%f1, [%rd8];
	add.s64 	%rd9, %rd5, %rd7;
	ld.global.f32 	%f2, [%rd9];
	add.f32 	%f3, %f1, %f2;
	add.s64 	%rd10, %rd6, %rd7;
	st.global.f32 	[%rd10], %f3;
$L__BB0_2:
	ret;

}


// ===== COMPILED SASS (sm_100) =====

	.target	sm_100

	.elftype	@"ET_EXEC"


//--------------------- .note.nv.tkinfo           --------------------------
	.section	.note.nv.tkinfo,"",@"SHT_NOTE"
	.sectionflags	@"SHF_NOTE_NV_TKINFO"
	.tkinfo
        /*0018*/ 	.word	0x00000002
        /*0030*/ 	.string	""
        /*0030*/ 	.string	"ptxas"
        /*0030*/ 	.string	"Cuda compilation tools, release 13.0, V13.0.88"
        /*0030*/ 	.string	"Build cuda_13.0.r13.0/compiler.36424714_0"
        /*0030*/ 	.string	"-arch sm_100 -m 64 "



//--------------------- .note.nv.cuinfo           --------------------------
	.section	.note.nv.cuinfo,"",@"SHT_NOTE"
	.sectionflags	@"SHF_NOTE_NV_CUINFO"
        /*0018*/ 	.short	0x0002
        /*001a*/ 	.short	0x0064
        /*001c*/ 	.short	0x0082
	.zero		2


//--------------------- .nv.info                  --------------------------
	.section	.nv.info,"",@"SHT_CUDA_INFO"
	.align	4


	//----- nvinfo : EIATTR_REGCOUNT
	.align		4
        /*0000*/ 	.byte	0x04, 0x2f
        /*0002*/ 	.short	(.L_1 - .L_0)
	.align		4
.L_0:
        /*0004*/ 	.word	index@(_Z6gpuAddPfS_S_i)
        /*0008*/ 	.word	0x0000000c


	//----- nvinfo : EIATTR_FRAME_SIZE
	.align		4
.L_1:
        /*000c*/ 	.byte	0x04, 0x11
        /*000e*/ 	.short	(.L_3 - .L_2)
	.align		4
.L_2:
        /*0010*/ 	.word	index@(_Z6gpuAddPfS_S_i)
        /*0014*/ 	.word	0x00000000


	//----- nvinfo : EIATTR_MIN_STACK_SIZE
	.align		4
.L_3:
        /*0018*/ 	.byte	0x04, 0x12
        /*001a*/ 	.short	(.L_5 - .L_4)
	.align		4
.L_4:
        /*001c*/ 	.word	index@(_Z6gpuAddPfS_S_i)
        /*0020*/ 	.word	0x00000000
.L_5:


//--------------------- .nv.compat                --------------------------
	.section	.nv.compat,"",@"SHT_CUDA_COMPAT_INFO"
	.align	4
        /*0000*/ 	.byte	0x02, 0x09, 0x00, 0x00, 0x02, 0x02, 0x01, 0x00, 0x02, 0x05, 0x05, 0x00, 0x03, 0x07, 0x01, 0x01
        /*0010*/ 	.byte	0x02, 0x03, 0x00, 0x00, 0x02, 0x06, 0x01, 0x00, 0x04, 0x0b, 0x08, 0x00, 0x09, 0x00, 0x00, 0x00
        /*0020*/ 	.byte	0x00, 0x00, 0x00, 0x00


//--------------------- .nv.info._Z6gpuAddPfS_S_i --------------------------
	.section	.nv.info._Z6gpuAddPfS_S_i,"",@"SHT_CUDA_INFO"
	.sectionflags	@""
	.align	4


	//----- nvinfo : EIATTR_CUDA_API_VERSION
	.align		4
        /*0000*/ 	.byte	0x04, 0x37
        /*0002*/ 	.short	(.L_7 - .L_6)
.L_6:
        /*0004*/ 	.word	0x00000082


	//----- nvinfo : EIATTR_KPARAM_INFO
	.align		4
.L_7:
        /*0008*/ 	.byte	0x04, 0x17
        /*000a*/ 	.short	(.L_9 - .L_8)
.L_8:
        /*000c*/ 	.word	0x00000000
        /*0010*/ 	.short	0x0003
        /*0012*/ 	.short	0x0018
        /*0014*/ 	.byte	0x00, 0xf0, 0x11, 0x00


	//----- nvinfo : EIATTR_KPARAM_INFO
	.align		4
.L_9:
        /*0018*/ 	.byte	0x04, 0x17
        /*001a*/ 	.short	(.L_11 - .L_10)
.L_10:
        /*001c*/ 	.word	0x00000000
        /*0020*/ 	.short	0x0002
        /*0022*/ 	.short	0x0010
        /*0024*/ 	.byte	0x00, 0xf5, 0x21, 0x00


	//----- nvinfo : EIATTR_KPARAM_INFO
	.align		4
.L_11:
        /*0028*/ 	.byte	0x04, 0x17
        /*002a*/ 	.short	(.L_13 - .L_12)
.L_12:
        /*002c*/ 	.word	0x00000000
        /*0030*/ 	.short	0x0001
        /*0032*/ 	.short	0x0008
        /*0034*/ 	.byte	0x00, 0xf5, 0x21, 0x00


	//----- nvinfo : EIATTR_KPARAM_INFO
	.align		4
.L_13:
        /*0038*/ 	.byte	0x04, 0x17
        /*003a*/ 	.short	(.L_15 - .L_14)
.L_14:
        /*003c*/ 	.word	0x00000000
        /*0040*/ 	.short	0x0000
        /*0042*/ 	.short	0x0000
        /*0044*/ 	.byte	0x00, 0xf5, 0x21, 0x00


	//----- nvinfo : EIATTR_SPARSE_MMA_MASK
	.align		4
.L_15:
        /*0048*/ 	.byte	0x03, 0x50
        /*004a*/ 	.short	0x0000


	//----- nvinfo : EIATTR_MAXREG_COUNT
	.align		4
        /*004c*/ 	.byte	0x03, 0x1b
        /*004e*/ 	.short	0x00ff


	//----- nvinfo : EIATTR_MERCURY_ISA_VERSION
	.align		4
        /*0050*/ 	.byte	0x03, 0x5f
        /*0052*/ 	.short	0x0101


	//----- nvinfo : EIATTR_VRC_CTA_INIT_COUNT
	.align		4
        /*0054*/ 	.byte	0x02, 0x4a
	.zero		1
	.zero		1


	//----- nvinfo : EIATTR_EXIT_INSTR_OFFSETS
	.align		4
        /*0058*/ 	.byte	0x04, 0x1c
        /*005a*/ 	.short	(.L_17 - .L_16)


	//   ....[0]....
.L_16:
        /*005c*/ 	.word	0x00000070


	//   ....[1]....
        /*0060*/ 	.word	0x00000130


	//----- nvinfo : EIATTR_CBANK_PARAM_SIZE
	.align		4
.L_17:
        /*0064*/ 	.byte	0x03, 0x19
        /*0066*/ 	.short	0x001c


	//----- nvinfo : EIATTR_PARAM_CBANK
	.align		4
        /*0068*/ 	.byte	0x04, 0x0a
        /*006a*/ 	.short	(.L_19 - .L_18)
	.align		4
.L_18:
        /*006c*/ 	.word	index@(.nv.constant0._Z6gpuAddPfS_S_i)
        /*0070*/ 	.short	0x0380
        /*0072*/ 	.short	0x001c


	//----- nvinfo : EIATTR_SW_WAR
	.align		4
.L_19:
        /*0074*/ 	.byte	0x04, 0x36
        /*0076*/ 	.short	(.L_21 - .L_20)
.L_20:
        /*0078*/ 	.word	0x00000008
.L_21:


//--------------------- .nv.callgraph             --------------------------
	.section	.nv.callgraph,"",@"SHT_CUDA_CALLGRAPH"
	.align	4
	.sectionentsize	8
	.align		4
        /*0000*/ 	.word	0x00000000
	.align		4
        /*0004*/ 	.word	0xffffffff
	.align		4
        /*0008*/ 	.word	0x00000000
	.align		4
        /*000c*/ 	.word	0xfffffffe
	.align		4
        /*0010*/ 	.word	0x00000000
	.align		4
        /*0014*/ 	.word	0xfffffffd
	.align		4
        /*0018*/ 	.word	0x00000000
	.align		4
        /*001c*/ 	.word	0xfffffffc


//--------------------- .text._Z6gpuAddPfS_S_i    --------------------------
	.section	.text._Z6gpuAddPfS_S_i,"ax",@progbits
	.align	128
        .global         _Z6gpuAddPfS_S_i
        .type           _Z6gpuAddPfS_S_i,@function
        .size           _Z6gpuAddPfS_S_i,(.L_x_1 - _Z6gpuAddPfS_S_i)
        .other          _Z6gpuAddPfS_S_i,@"STO_CUDA_ENTRY STV_DEFAULT"
_Z6gpuAddPfS_S_i:
.text._Z6gpuAddPfS_S_i:
[----:B------:R-:W-:Y:S01]  /*0000*/  LDC R1, c[0x0][0x37c] ;  /* 0x0000df00ff017b82 */ /* 0x000fe20000000800 */
[----:B------:R-:W0:Y:S01]  /*0010*/  S2R R9, SR_TID.X ;  /* 0x0000000000097919 */ /* 0x000e220000002100 */
[----:B------:R-:W0:Y:S01]  /*0020*/  LDCU UR4, c[0x0][0x360] ;  /* 0x00006c00ff0477ac */ /* 0x000e220008000800 */
[----:B------:R-:W0:Y:S01]  /*0030*/  S2R R0, SR_CTAID.X ;  /* 0x0000000000007919 */ /* 0x000e220000002500 */
[----:B------:R-:W1:Y:S01]  /*0040*/  LDCU UR5, c[0x0][0x398] ;  /* 0x00007300ff0577ac */ /* 0x000e620008000800 */
[----:B0-----:R-:W-:-:S05]  /*0050*/  IMAD R9, R0, UR4, R9 ;  /* 0x0000000400097c24 */ /* 0x001fca000f8e0209 */
[----:B-1----:R-:W-:-:S13]  /*0060*/  ISETP.GE.AND P0, PT, R9, UR5, PT ;  /* 0x0000000509007c0c */ /* 0x002fda000bf06270 */
[----:B------:R-:W-:Y:S05]  /*0070*/  @P0 EXIT ;  /* 0x000000000000094d */ /* 0x000fea0003800000 */
[----:B------:R-:W0:Y:S01]  /*0080*/  LDC.64 R2, c[0x0][0x380] ;  /* 0x0000e000ff027b82 */ /* 0x000e220000000a00 */
[----:B------:R-:W1:Y:S07]  /*0090*/  LDCU.64 UR4, c[0x0][0x358] ;  /* 0x00006b00ff0477ac */ /* 0x000e6e0008000a00 */
[----:B------:R-:W2:Y:S08]  /*00a0*/  LDC.64 R4, c[0x0][0x388] ;  /* 0x0000e200ff047b82 */ /* 0x000eb00000000a00 */
[----:B------:R-:W3:Y:S01]  /*00b0*/  LDC.64 R6, c[0x0][0x390] ;  /* 0x0000e400ff067b82 */ /* 0x000ee20000000a00 */
[----:B0-----:R-:W-:-:S06]  /*00c0*/  IMAD.WIDE R2, R9, 0x4, R2 ;  /* 0x0000000409027825 */ /* 0x001fcc00078e0202 */
[----:B-1----:R-:W4:Y:S01]  /*00d0*/  LDG.E R2, desc[UR4][R2.64] ;  /* 0x0000000402027981 */ /* 0x002f22000c1e1900 */
[----:B--2---:R-:W-:-:S06]  /*00e0*/  IMAD.WIDE R4, R9, 0x4, R4 ;  /* 0x0000000409047825 */ /* 0x004fcc00078e0204 */
[----:B------:R-:W4:Y:S01]  /*00f0*/  LDG.E R5, desc[UR4][R4.64] ;  /* 0x0000000404057981 */ /* 0x000f22000c1e1900 */
[----:B---3--:R-:W-:-:S04]  /*0100*/  IMAD.WIDE R6, R9, 0x4, R6 ;  /* 0x0000000409067825 */ /* 0x008fc800078e0206 */
[----:B----4-:R-:W-:-:S05]  /*0110*/  FADD R9, R2, R5 ;  /* 0x0000000502097221 */ /* 0x010fca0000000000 */
[----:B------:R-:W-:Y:S01]  /*0120*/  STG.E desc[UR4][R6.64], R9 ;  /* 0x0000000906007986 */ /* 0x000fe2000c101904 */
[----:B------:R-:W-:Y:S05]  /*0130*/  EXIT ;  /* 0x000000000000794d */ /* 0x000fea0003800000 */
.L_x_0:
[----:B------:R-:W-:-:S00]  /*0140*/  BRA `(.L_x_0) ;  /* 0xfffffffc00fc7947 */ /* 0x000fc0000383ffff */
[----:B------:R-:W-:-:S00]  /*0150*/  NOP ;  /* 0x0000000000007918 */ /* 0x000fc00000000000 */
        /* <DEDUP_REMOVED lines=10> */
.L_x_1:


//--------------------- .nv.shared.reserved.0     --------------------------
	.section	.nv.shared.reserved.0,"aw",@nobits
	.weak		__nv_reservedSMEM_offset_0_alias
	.size		__nv_reservedSMEM_offset_0_alias, 0, 64
	.other		__nv_reservedSMEM_offset_0_alias,@"STO_CUDA_RESERVED_SHARED STV_DEFAULT"
__nv_reservedSMEM_offset_0_alias:
	.zero		0
	.zero		64


//--------------------- .nv.constant0._Z6gpuAddPfS_S_i --------------------------
	.section	.nv.constant0._Z6gpuAddPfS_S_i,"a",@progbits
	.sectionflags	@""
	.align	4
.nv.constant0._Z6gpuAddPfS_S_i:
	.zero		924


//--------------------- SYMBOLS --------------------------

	.type		.nv.reservedSmem.offset0,@object
	.size		.nv.reservedSmem.offset0,0x4
